//
// Generated by NVIDIA NVVM Compiler
//
// Compiler Build ID: CL-36424714
// Cuda compilation tools, release 13.0, V13.0.88
// Based on NVVM 20.0.0
//

.version 9.0
.target sm_100
.address_size 64

	// .globl	_Z6VecAddPfS_S_i

.visible .entry _Z6VecAddPfS_S_i(
	.param .u64 .ptr .align 1 _Z6VecAddPfS_S_i_param_0,
	.param .u64 .ptr .align 1 _Z6VecAddPfS_S_i_param_1,
	.param .u64 .ptr .align 1 _Z6VecAddPfS_S_i_param_2,
	.param .u32 _Z6VecAddPfS_S_i_param_3
)
{
	.reg .pred 	%p<4>;
	.reg .b32 	%r<13>;
	.reg .b32 	%f<4>;
	.reg .b64 	%rd<11>;

	ld.param.u64 	%rd4, [_Z6VecAddPfS_S_i_param_0];
	ld.param.u64 	%rd5, [_Z6VecAddPfS_S_i_param_1];
	ld.param.u64 	%rd6, [_Z6VecAddPfS_S_i_param_2];
	ld.param.u32 	%r6, [_Z6VecAddPfS_S_i_param_3];
	setp.lt.s32 	%p1, %r6, 1;
	@%p1 bra 	$L__BB0_5;
	mov.u32 	%r8, %ntid.x;
	mov.u32 	%r9, %nctaid.x;
	mul.lo.s32 	%r1, %r8, %r9;
	mov.u32 	%r10, %ctaid.x;
	mov.u32 	%r11, %tid.x;
	mad.lo.s32 	%r2, %r10, %r8, %r11;
	cvta.to.global.u64 	%rd1, %rd4;
	cvta.to.global.u64 	%rd2, %rd5;
	cvta.to.global.u64 	%rd3, %rd6;
	mov.b32 	%r12, 0;
$L__BB0_2:
	add.s32 	%r4, %r2, %r12;
	setp.ge.s32 	%p2, %r4, %r6;
	@%p2 bra 	$L__BB0_4;
	mul.wide.s32 	%rd7, %r4, 4;
	add.s64 	%rd8, %rd1, %rd7;
	ld.global.f32 	%f1, [%rd8];
	add.s64 	%rd9, %rd2, %rd7;
	ld.global.f32 	%f2, [%rd9];
	add.f32 	%f3, %f1, %f2;
	add.s64 	%rd10, %rd3, %rd7;
	st.global.f32 	[%rd10], %f3;
$L__BB0_4:
	add.s32 	%r12, %r12, %r1;
	setp.lt.s32 	%p3, %r12, %r6;
	@%p3 bra 	$L__BB0_2;
$L__BB0_5:
	ret;

}


// ===== COMPILED SASS (sm_100) =====

	.target	sm_100

	.elftype	@"ET_EXEC"


//--------------------- .note.nv.tkinfo           --------------------------
	.section	.note.nv.tkinfo,"",@"SHT_NOTE"
	.sectionflags	@"SHF_NOTE_NV_TKINFO"
	.tkinfo
        /*0018*/ 	.word	0x00000002
        /*0030*/ 	.string	""
        /*0030*/ 	.string	"ptxas"
        /*0030*/ 	.string	"Cuda compilation tools, release 13.0, V13.0.88"
        /*0030*/ 	.string	"Build cuda_13.0.r13.0/compiler.36424714_0"
        /*0030*/ 	.string	"-arch sm_100 -m 64 "



//--------------------- .note.nv.cuinfo           --------------------------
	.section	.note.nv.cuinfo,"",@"SHT_NOTE"
	.sectionflags	@"SHF_NOTE_NV_CUINFO"
        /*0018*/ 	.short	0x0002
        /*001a*/ 	.short	0x0064
        /*001c*/ 	.short	0x0082
	.zero		2


//--------------------- .nv.info                  --------------------------
	.section	.nv.info,"",@"SHT_CUDA_INFO"
	.align	4


	//----- nvinfo : EIATTR_REGCOUNT
	.align		4
        /*0000*/ 	.byte	0x04, 0x2f
        /*0002*/ 	.short	(.L_1 - .L_0)
	.align		4
.L_0:
        /*0004*/ 	.word	index@(_Z6VecAddPfS_S_i)
        /*0008*/ 	.word	0x00000012


	//----- nvinfo : EIATTR_FRAME_SIZE
	.align		4
.L_1:
        /*000c*/ 	.byte	0x04, 0x11
        /*000e*/ 	.short	(.L_3 - .L_2)
	.align		4
.L_2:
        /*0010*/ 	.word	index@(_Z6VecAddPfS_S_i)
        /*0014*/ 	.word	0x00000000


	//----- nvinfo : EIATTR_MIN_STACK_SIZE
	.align		4
.L_3:
        /*0018*/ 	.byte	0x04, 0x12
        /*001a*/ 	.short	(.L_5 - .L_4)
	.align		4
.L_4:
        /*001c*/ 	.word	index@(_Z6VecAddPfS_S_i)
        /*0020*/ 	.word	0x00000000
.L_5:


//--------------------- .nv.compat                --------------------------
	.section	.nv.compat,"",@"SHT_CUDA_COMPAT_INFO"
	.align	4
        /*0000*/ 	.byte	0x02, 0x09, 0x00, 0x00, 0x02, 0x02, 0x01, 0x00, 0x02, 0x05, 0x05, 0x00, 0x03, 0x07, 0x01, 0x01
        /*0010*/ 	.byte	0x02, 0x03, 0x00, 0x00, 0x02, 0x06, 0x01, 0x00, 0x04, 0x0b, 0x08, 0x00, 0x09, 0x00, 0x00, 0x00
        /*0020*/ 	.byte	0x00, 0x00, 0x00, 0x00


//--------------------- .nv.info._Z6VecAddPfS_S_i --------------------------
	.section	.nv.info._Z6VecAddPfS_S_i,"",@"SHT_CUDA_INFO"
	.sectionflags	@""
	.align	4


	//----- nvinfo : EIATTR_CUDA_API_VERSION
	.align		4
        /*0000*/ 	.byte	0x04, 0x37
        /*0002*/ 	.short	(.L_7 - .L_6)
.L_6:
        /*0004*/ 	.word	0x00000082


	//----- nvinfo : EIATTR_KPARAM_INFO
	.align		4
.L_7:
        /*0008*/ 	.byte	0x04, 0x17
        /*000a*/ 	.short	(.L_9 - .L_8)
.L_8:
        /*000c*/ 	.word	0x00000000
        /*0010*/ 	.short	0x0003
        /*0012*/ 	.short	0x0018
        /*0014*/ 	.byte	0x00, 0xf0, 0x11, 0x00


	//----- nvinfo : EIATTR_KPARAM_INFO
	.align		4
.L_9:
        /*0018*/ 	.byte	0x04, 0x17
        /*001a*/ 	.short	(.L_11 - .L_10)
.L_10:
        /*001c*/ 	.word	0x00000000
        /*0020*/ 	.short	0x0002
        /*0022*/ 	.short	0x0010
        /*0024*/ 	.byte	0x00, 0xf5, 0x21, 0x00


	//----- nvinfo : EIATTR_KPARAM_INFO
	.align		4
.L_11:
        /*0028*/ 	.byte	0x04, 0x17
        /*002a*/ 	.short	(.L_13 - .L_12)
.L_12:
        /*002c*/ 	.word	0x00000000
        /*0030*/ 	.short	0x0001
        /*0032*/ 	.short	0x0008
        /*0034*/ 	.byte	0x00, 0xf5, 0x21, 0x00


	//----- nvinfo : EIATTR_KPARAM_INFO
	.align		4
.L_13:
        /*0038*/ 	.byte	0x04, 0x17
        /*003a*/ 	.short	(.L_15 - .L_14)
.L_14:
        /*003c*/ 	.word	0x00000000
        /*0040*/ 	.short	0x0000
        /*0042*/ 	.short	0x0000
        /*0044*/ 	.byte	0x00, 0xf5, 0x21, 0x00


	//----- nvinfo : EIATTR_SPARSE_MMA_MASK
	.align		4
.L_15:
        /*0048*/ 	.byte	0x03, 0x50
        /*004a*/ 	.short	0x0000


	//----- nvinfo : EIATTR_MAXREG_COUNT
	.align		4
        /*004c*/ 	.byte	0x03, 0x1b
        /*004e*/ 	.short	0x00ff


	//----- nvinfo : EIATTR_MERCURY_ISA_VERSION
	.align		4
        /*0050*/ 	.byte	0x03, 0x5f
        /*0052*/ 	.short	0x0101


	//----- nvinfo : EIATTR_VRC_CTA_INIT_COUNT
	.align		4
        /*0054*/ 	.byte	0x02, 0x4a
	.zero		1
	.zero		1


	//----- nvinfo : EIATTR_EXIT_INSTR_OFFSETS
	.align		4
        /*0058*/ 	.byte	0x04, 0x1c
        /*005a*/ 	.short	(.L_17 - .L_16)


	//   ....[0]....
.L_16:
        /*005c*/ 	.word	0x00000030


	//   ....[1]....
        /*0060*/ 	.word	0x000001f0


	//----- nvinfo : EIATTR_CRS_STACK_SIZE
	.align		4
.L_17:
        /*0064*/ 	.byte	0x04, 0x1e
        /*0066*/ 	.short	(.L_19 - .L_18)
.L_18:
        /*0068*/ 	.word	0x00000000


	//----- nvinfo : EIATTR_CBANK_PARAM_SIZE
	.align		4
.L_19:
        /*006c*/ 	.byte	0x03, 0x19
        /*006e*/ 	.short	0x001c


	//----- nvinfo : EIATTR_PARAM_CBANK
	.align		4
        /*0070*/ 	.byte	0x04, 0x0a
        /*0072*/ 	.short	(.L_21 - .L_20)
	.align		4
.L_20:
        /*0074*/ 	.word	index@(.nv.constant0._Z6VecAddPfS_S_i)
        /*0078*/ 	.short	0x0380
        /*007a*/ 	.short	0x001c


	//----- nvinfo : EIATTR_SW_WAR
	.align		4
.L_21:
        /*007c*/ 	.byte	0x04, 0x36
        /*007e*/ 	.short	(.L_23 - .L_22)
.L_22:
        /*0080*/ 	.word	0x00000008
.L_23:


//--------------------- .nv.callgraph             --------------------------
	.section	.nv.callgraph,"",@"SHT_CUDA_CALLGRAPH"
	.align	4
	.sectionentsize	8
	.align		4
        /*0000*/ 	.word	0x00000000
	.align		4
        /*0004*/ 	.word	0xffffffff
	.align		4
        /*0008*/ 	.word	0x00000000
	.align		4
        /*000c*/ 	.word	0xfffffffe
	.align		4
        /*0010*/ 	.word	0x00000000
	.align		4
        /*0014*/ 	.word	0xfffffffd
	.align		4
        /*0018*/ 	.word	0x00000000
	.align		4
        /*001c*/ 	.word	0xfffffffc


//--------------------- .text._Z6VecAddPfS_S_i    --------------------------
	.section	.text._Z6VecAddPfS_S_i,"ax",@progbits
	.align	128
        .global         _Z6VecAddPfS_S_i
        .type           _Z6VecAddPfS_S_i,@function
        .size           _Z6VecAddPfS_S_i,(.L_x_4 - _Z6VecAddPfS_S_i)
        .other          _Z6VecAddPfS_S_i,@"STO_CUDA_ENTRY STV_DEFAULT"
_Z6VecAddPfS_S_i:
.text._Z6VecAddPfS_S_i:
[----:B------:R-:W-:Y:S08]  /*0000*/  LDC R1, c[0x0][0x37c] ;  /* 0x0000df00ff017b82 */ /* 0x000ff00000000800 */
[----:B------:R-:W0:Y:S02]  /*0010*/  LDC R0, c[0x0][0x398] ;  /* 0x0000e600ff007b82 */ /* 0x000e240000000800 */
[----:B0-----:R-:W-:-:S13]  /*0020*/  ISETP.GE.AND P0, PT, R0, 0x1, PT ;  /* 0x000000010000780c */ /* 0x001fda0003f06270 */
[----:B------:R-:W-:Y:S05]  /*0030*/  @!P0 EXIT ;  /* 0x000000000000894d */ /* 0x000fea0003800000 */
[----:B------:R-:W0:Y:S01]  /*0040*/  S2R R0, SR_CTAID.X ;  /* 0x0000000000007919 */ /* 0x000e220000002500 */
[----:B------:R-:W1:Y:S01]  /*0050*/  LDC.64 R12, c[0x0][0x390] ;  /* 0x0000e400ff0c7b82 */ /* 0x000e620000000a00 */
[----:B------:R-:W2:Y:S01]  /*0060*/  LDCU UR4, c[0x0][0x360] ;  /* 0x00006c00ff0477ac */ /* 0x000ea20008000800 */
[----:B------:R-:W0:Y:S01]  /*0070*/  S2R R3, SR_TID.X ;  /* 0x0000000000037919 */ /* 0x000e220000002100 */
[----:B------:R-:W2:Y:S05]  /*0080*/  LDCU UR5, c[0x0][0x370] ;  /* 0x00006e00ff0577ac */ /* 0x000eaa0008000800 */
[----:B------:R-:W3:Y:S01]  /*0090*/  LDC.64 R8, c[0x0][0x380] ;  /* 0x0000e000ff087b82 */ /* 0x000ee20000000a00 */
[----:B------:R-:W4:Y:S01]  /*00a0*/  LDCU.64 UR6, c[0x0][0x358] ;  /* 0x00006b00ff0677ac */ /* 0x000f220008000a00 */
[----:B------:R-:W0:Y:S06]  /*00b0*/  LDCU UR8, c[0x0][0x398] ;  /* 0x00007300ff0877ac */ /* 0x000e2c0008000800 */
[----:B------:R-:W1:Y:S01]  /*00c0*/  LDC.64 R10, c[0x0][0x388] ;  /* 0x0000e200ff0a7b82 */ /* 0x000e620000000a00 */
[----:B--2---:R-:W-:-:S02]  /*00d0*/  UIMAD UR5, UR4, UR5, URZ ;  /* 0x00000005040572a4 */ /* 0x004fc4000f8e02ff */
[----:B0-----:R-:W-:Y:S01]  /*00e0*/  IMAD R0, R0, UR4, R3 ;  /* 0x0000000400007c24 */ /* 0x001fe2000f8e0203 */
[----:B----4-:R-:W-:-:S09]  /*00f0*/  UMOV UR4, URZ ;  /* 0x000000ff00047c82 */ /* 0x010fd20008000000 */
.L_x_2:
[----:B0-----:R-:W-:Y:S01]  /*0100*/  IADD3 R7, PT, PT, R0, UR4, RZ ;  /* 0x0000000400077c10 */ /* 0x001fe2000fffe0ff */
[----:B------:R-:W-:Y:S01]  /*0110*/  UIADD3 UR4, UPT, UPT, UR5, UR4, URZ ;  /* 0x0000000405047290 */ /* 0x000fe2000fffe0ff */
[----:B------:R-:W-:Y:S02]  /*0120*/  BSSY.RECONVERGENT B0, `(.L_x_0) ;  /* 0x000000b000007945 */ /* 0x000fe40003800200 */
[----:B------:R-:W-:Y:S01]  /*0130*/  ISETP.GE.AND P0, PT, R7, UR8, PT ;  /* 0x0000000807007c0c */ /* 0x000fe2000bf06270 */
[----:B------:R-:W-:-:S12]  /*0140*/  UISETP.GE.AND UP0, UPT, UR4, UR8, UPT ;  /* 0x000000080400728c */ /* 0x000fd8000bf06270 */
[----:B------:R-:W-:Y:S05]  /*0150*/  @P0 BRA `(.L_x_1) ;  /* 0x00000000001c0947 */ /* 0x000fea0003800000 */
[----:B---3--:R-:W-:-:S04]  /*0160*/  IMAD.WIDE R2, R7, 0x4, R8 ;  /* 0x0000000407027825 */ /* 0x008fc800078e0208 */
[C---:B-1----:R-:W-:Y:S02]  /*0170*/  IMAD.WIDE R4, R7.reuse, 0x4, R10 ;  /* 0x0000000407047825 */ /* 0x042fe400078e020a */
[----:B------:R-:W2:Y:S04]  /*0180*/  LDG.E R2, desc[UR6][R2.64] ;  /* 0x0000000602027981 */ /* 0x000ea8000c1e1900 */
[----:B------:R-:W2:Y:S01]  /*0190*/  LDG.E R5, desc[UR6][R4.64] ;  /* 0x0000000604057981 */ /* 0x000ea2000c1e1900 */
[----:B------:R-:W-:-:S04]  /*01a0*/  IMAD.WIDE R6, R7, 0x4, R12 ;  /* 0x0000000407067825 */ /* 0x000fc800078e020c */
[----:B--2---:R-:W-:-:S05]  /*01b0*/  FADD R15, R2, R5 ;  /* 0x00000005020f7221 */ /* 0x004fca0000000000 */
[----:B------:R0:W-:Y:S02]  /*01c0*/  STG.E desc[UR6][R6.64], R15 ;  /* 0x0000000f06007986 */ /* 0x0001e4000c101906 */
.L_x_1:
[----:B------:R-:W-:Y:S05]  /*01d0*/  BSYNC.RECONVERGENT B0 ;  /* 0x0000000000007941 */ /* 0x000fea0003800200 */
.L_x_0:
[----:B------:R-:W-:Y:S05]  /*01e0*/  BRA.U !UP0, `(.L_x_2) ;  /* 0xfffffffd08c47547 */ /* 0x000fea000b83ffff */
[----:B------:R-:W-:Y:S05]  /*01f0*/  EXIT ;  /* 0x000000000000794d */ /* 0x000fea0003800000 */
.L_x_3:
[----:B------:R-:W-:-:S00]  /*0200*/  BRA `(.L_x_3) ;  /* 0xfffffffc00fc7947 */ /* 0x000fc0000383ffff */
[----:B------:R-:W-:-:S00]  /*0210*/  NOP ;  /* 0x0000000000007918 */ /* 0x000fc00000000000 */
        /* <DEDUP_REMOVED lines=14> */
.L_x_4:


//--------------------- .nv.shared.reserved.0     --------------------------
	.section	.nv.shared.reserved.0,"aw",@nobits
	.weak		__nv_reservedSMEM_offset_0_alias
	.size		__nv_reservedSMEM_offset_0_alias, 0, 64
	.other		__nv_reservedSMEM_offset_0_alias,@"STO_CUDA_RESERVED_SHARED STV_DEFAULT"
__nv_reservedSMEM_offset_0_alias:
	.zero		0
	.zero		64


//--------------------- .nv.constant0._Z6VecAddPfS_S_i --------------------------
	.section	.nv.constant0._Z6VecAddPfS_S_i,"a",@progbits
	.sectionflags	@""
	.align	4
.nv.constant0._Z6VecAddPfS_S_i:
	.zero		924


//--------------------- SYMBOLS --------------------------

	.type		.nv.reservedSmem.offset0,@object
	.size		.nv.reservedSmem.offset0,0x4
